	.headerflags	@"EF_CUDA_TEXMODE_UNIFIED EF_CUDA_64BIT_ADDRESS EF_CUDA_ACCELERATORS EF_CUDA_SM90 EF_CUDA_VIRTUAL_SM(EF_CUDA_SM90)"
	.elftype	@"ET_EXEC"


//--------------------- .nv.info                  --------------------------
	.section	.nv.info,"",@"SHT_CUDA_INFO"
	.align	4


	//----- nvinfo : EIATTR_REGCOUNT
	.align		4
        /*0000*/ 	.byte	0x04, 0x2f
        /*0002*/ 	.short	(.L_1 - .L_0)
	.align		4
.L_0:
        /*0004*/ 	.word	index@(triton_poi_fused_convolution_3)
        /*0008*/ 	.word	0x0000000c


	//----- nvinfo : EIATTR_MIN_STACK_SIZE
	.align		4
.L_1:
        /*000c*/ 	.byte	0x04, 0x12
        /*000e*/ 	.short	(.L_3 - .L_2)
	.align		4
.L_2:
        /*0010*/ 	.word	index@(triton_poi_fused_convolution_3)
        /*0014*/ 	.word	0x00000000


	//----- nvinfo : EIATTR_FRAME_SIZE
	.align		4
.L_3:
        /*0018*/ 	.byte	0x04, 0x11
        /*001a*/ 	.short	(.L_5 - .L_4)
	.align		4
.L_4:
        /*001c*/ 	.word	index@(triton_poi_fused_convolution_3)
        /*0020*/ 	.word	0x00000000


	//----- nvinfo : EIATTR_MIN_STACK_SIZE
	.align		4
.L_5:
        /*0024*/ 	.byte	0x04, 0x12
        /*0026*/ 	.short	(.L_7 - .L_6)
	.align		4
.L_6:
        /*0028*/ 	.word	index@(triton_poi_fused_convolution_3)
        /*002c*/ 	.word	0x00000000
.L_7:


//--------------------- .nv.info.triton_poi_fused_convolution_3 --------------------------
	.section	.nv.info.triton_poi_fused_convolution_3,"",@"SHT_CUDA_INFO"
	.sectionflags	@""
	.align	4


	//----- nvinfo : EIATTR_CUDA_API_VERSION
	.align		4
        /*0000*/ 	.byte	0x04, 0x37
        /*0002*/ 	.short	(.L_9 - .L_8)
.L_8:
        /*0004*/ 	.word	0x0000007c


	//----- nvinfo : EIATTR_KPARAM_INFO
	.align		4
.L_9:
        /*0008*/ 	.byte	0x04, 0x17
        /*000a*/ 	.short	(.L_11 - .L_10)
.L_10:
        /*000c*/ 	.word	0x00000000
        /*0010*/ 	.short	0x0002
        /*0012*/ 	.short	0x0010
        /*0014*/ 	.byte	0x00, 0xf0, 0x11, 0x00


	//----- nvinfo : EIATTR_KPARAM_INFO
	.align		4
.L_11:
        /*0018*/ 	.byte	0x04, 0x17
        /*001a*/ 	.short	(.L_13 - .L_12)
.L_12:
        /*001c*/ 	.word	0x00000000
        /*0020*/ 	.short	0x0001
        /*0022*/ 	.short	0x0008
        /*0024*/ 	.byte	0x00, 0xf4, 0x21, 0x00


	//----- nvinfo : EIATTR_KPARAM_INFO
	.align		4
.L_13:
        /*0028*/ 	.byte	0x04, 0x17
        /*002a*/ 	.short	(.L_15 - .L_14)
.L_14:
        /*002c*/ 	.word	0x00000000
        /*0030*/ 	.short	0x0000
        /*0032*/ 	.short	0x0000
        /*0034*/ 	.byte	0x00, 0xf4, 0x21, 0x00


	//----- nvinfo : EIATTR_SPARSE_MMA_MASK
	.align		4
.L_15:
        /*0038*/ 	.byte	0x03, 0x50
        /*003a*/ 	.short	0x0000


	//----- nvinfo : EIATTR_MAXREG_COUNT
	.align		4
        /*003c*/ 	.byte	0x03, 0x1b
        /*003e*/ 	.short	0x00ff


	//----- nvinfo : EIATTR_EXIT_INSTR_OFFSETS
	.align		4
        /*0040*/ 	.byte	0x04, 0x1c
        /*0042*/ 	.short	(.L_17 - .L_16)


	//   ....[0]....
.L_16:
        /*0044*/ 	.word	0x00000150


	//   ....[1]....
        /*0048*/ 	.word	0x00000170


	//----- nvinfo : EIATTR_REQNTID
	.align		4
.L_17:
        /*004c*/ 	.byte	0x04, 0x10
        /*004e*/ 	.short	(.L_19 - .L_18)
.L_18:
        /*0050*/ 	.word	0x00000080
        /*0054*/ 	.word	0x00000001
        /*0058*/ 	.word	0x00000001


	//----- nvinfo : EIATTR_CBANK_PARAM_SIZE
	.align		4
.L_19:
        /*005c*/ 	.byte	0x03, 0x19
        /*005e*/ 	.short	0x0014


	//----- nvinfo : EIATTR_PARAM_CBANK
	.align		4
        /*0060*/ 	.byte	0x04, 0x0a
        /*0062*/ 	.short	(.L_21 - .L_20)
	.align		4
.L_20:
        /*0064*/ 	.word	index@(.nv.constant0.triton_poi_fused_convolution_3)
        /*0068*/ 	.short	0x0210
        /*006a*/ 	.short	0x0014


	//----- nvinfo : EIATTR_SW_WAR
	.align		4
.L_21:
        /*006c*/ 	.byte	0x04, 0x36
        /*006e*/ 	.short	(.L_23 - .L_22)
.L_22:
        /*0070*/ 	.word	0x00000008
.L_23:


//--------------------- .nv.callgraph             --------------------------
	.section	.nv.callgraph,"",@"SHT_CUDA_CALLGRAPH"
	.align	4
	.sectionentsize	8
	.align		4
        /*0000*/ 	.word	0x00000000
	.align		4
        /*0004*/ 	.word	0xffffffff
	.align		4
        /*0008*/ 	.word	0x00000000
	.align		4
        /*000c*/ 	.word	0xfffffffe
	.align		4
        /*0010*/ 	.word	0x00000000
	.align		4
        /*0014*/ 	.word	0xfffffffd
	.align		4
        /*0018*/ 	.word	0x00000000
	.align		4
        /*001c*/ 	.word	0xfffffffc


//--------------------- .text.triton_poi_fused_convolution_3 --------------------------
	.section	.text.triton_poi_fused_convolution_3,"ax",@progbits
	.align	128
        .global         triton_poi_fused_convolution_3
        .type           triton_poi_fused_convolution_3,@function
        .size           triton_poi_fused_convolution_3,(.L_x_1 - triton_poi_fused_convolution_3)
        .other          triton_poi_fused_convolution_3,@"STO_CUDA_ENTRY STV_DEFAULT"
triton_poi_fused_convolution_3:
.text.triton_poi_fused_convolution_3:
[----:B------:R-:W0:Y:S02]  /*0000*/  LDC R1, c[0x0][0x28] ;  /* 0x00000a00ff017b82 */ /* 0x000e240000000800 */
[----:B------:R-:W1:Y:S01]  /*0010*/  S2R R0, SR_TID.X ;  /* 0x0000000000007919 */ /* 0x000e620000002100 */
[----:B------:R-:W2:Y:S01]  /*0020*/  LDC.64 R2, c[0x0][0x210] ;  /* 0x00008400ff027b82 */ /* 0x000ea20000000a00 */
[----:B------:R-:W-:Y:S01]  /*0030*/  ULDC.64 UR4, c[0x0][0x208] ;  /* 0x0000820000047ab9 */ /* 0x000fe20000000a00 */
[----:B------:R-:W3:Y:S06]  /*0040*/  S2R R7, SR_CTAID.X ;  /* 0x0000000000077919 */ /* 0x000eec0000002500 */
[----:B------:R-:W4:Y:S01]  /*0050*/  LDC.64 R4, c[0x0][0x218] ;  /* 0x00008600ff047b82 */ /* 0x000f220000000a00 */
[----:B-1----:R-:W-:-:S02]  /*0060*/  LOP3.LUT R0, R0, 0x7f, RZ, 0xc0, !PT ;  /* 0x0000007f00007812 */ /* 0x002fc400078ec0ff */
[----:B---3--:R-:W-:-:S03]  /*0070*/  SHF.R.S32.HI R6, RZ, 0x18, R7 ;  /* 0x00000018ff067819 */ /* 0x008fc60000011407 */
[----:B------:R-:W-:Y:S01]  /*0080*/  IMAD R7, R7, 0x80, R0 ;  /* 0x0000008007077824 */ /* 0x000fe200078e0200 */
[----:B------:R-:W-:-:S03]  /*0090*/  SGXT R0, R6, 0x1 ;  /* 0x000000010600781a */ /* 0x000fc60000000200 */
[C---:B--2---:R-:W-:Y:S01]  /*00a0*/  IMAD.WIDE R2, R7.reuse, 0x4, R2 ;  /* 0x0000000407027825 */ /* 0x044fe200078e0202 */
[----:B------:R-:W-:Y:S02]  /*00b0*/  ISETP.GE.AND P0, PT, R7, 0x100, PT ;  /* 0x000001000700780c */ /* 0x000fe40003f06270 */
[----:B------:R-:W-:-:S04]  /*00c0*/  LEA.HI R0, R0, R7, RZ, 0x6 ;  /* 0x0000000700007211 */ /* 0x000fc800078f30ff */
[----:B------:R-:W-:-:S05]  /*00d0*/  LOP3.LUT R0, R0, 0xffffffc0, RZ, 0xc0, !PT ;  /* 0xffffffc000007812 */ /* 0x000fca00078ec0ff */
[----:B------:R-:W-:Y:S01]  /*00e0*/  IMAD.IADD R9, R7, 0x1, -R0 ;  /* 0x0000000107097824 */ /* 0x000fe200078e0a00 */
[----:B------:R-:W-:Y:S01]  /*00f0*/  HFMA2.MMA R0, -RZ, RZ, 0, 0 ;  /* 0x00000000ff007435 */ /* 0x000fe200000001ff */
[----:B------:R-:W-:Y:S02]  /*0100*/  IMAD.MOV.U32 R7, RZ, RZ, RZ ;  /* 0x000000ffff077224 */ /* 0x000fe400078e00ff */
[----:B----4-:R-:W-:-:S05]  /*0110*/  IMAD.WIDE R4, R9, 0x4, R4 ;  /* 0x0000000409047825 */ /* 0x010fca00078e0204 */
[----:B------:R-:W2:Y:S04]  /*0120*/  @!P0 LDG.E.EL R7, desc[UR4][R4.64] ;  /* 0x0000000404078981 */ /* 0x000ea8000c2e1900 */
[----:B------:R-:W2:Y:S02]  /*0130*/  @!P0 LDG.E R0, desc[UR4][R2.64] ;  /* 0x0000000402008981 */ /* 0x000ea4000c1e1900 */
[----:B--2---:R-:W-:Y:S01]  /*0140*/  FADD R7, R7, R0 ;  /* 0x0000000007077221 */ /* 0x004fe20000000000 */
[----:B------:R-:W-:Y:S06]  /*0150*/  @P0 EXIT ;  /* 0x000000000000094d */ /* 0x000fec0003800000 */
[----:B------:R-:W-:Y:S01]  /*0160*/  STG.E desc[UR4][R2.64], R7 ;  /* 0x0000000702007986 */ /* 0x000fe2000c101904 */
[----:B------:R-:W-:Y:S05]  /*0170*/  EXIT ;  /* 0x000000000000794d */ /* 0x000fea0003800000 */
.L_x_0:
[----:B------:R-:W-:-:S00]  /*0180*/  BRA `(.L_x_0) ;  /* 0xfffffffc00fc7947 */ /* 0x000fc0000383ffff */
[----:B------:R-:W-:-:S00]  /*0190*/  NOP ;  /* 0x0000000000007918 */ /* 0x000fc00000000000 */
        /* <DEDUP_REMOVED lines=14> */
.L_x_1:


//--------------------- .nv.constant0.triton_poi_fused_convolution_3 --------------------------
	.section	.nv.constant0.triton_poi_fused_convolution_3,"a",@progbits
	.sectionflags	@""
	.align	4
.nv.constant0.triton_poi_fused_convolution_3:
	.zero		548
